	.headerflags	@"EF_CUDA_TEXMODE_UNIFIED EF_CUDA_64BIT_ADDRESS EF_CUDA_ACCELERATORS EF_CUDA_SM90 EF_CUDA_VIRTUAL_SM(EF_CUDA_SM90)"
	.elftype	@"ET_EXEC"


//--------------------- .nv.info                  --------------------------
	.section	.nv.info,"",@"SHT_CUDA_INFO"
	.align	4


	//----- nvinfo : EIATTR_REGCOUNT
	.align		4
        /*0000*/ 	.byte	0x04, 0x2f
        /*0002*/ 	.short	(.L_1 - .L_0)
	.align		4
.L_0:
        /*0004*/ 	.word	index@(triton_poi_fused__unsafe_index_add_convolution_mul_sub_75)
        /*0008*/ 	.word	0x00000040


	//----- nvinfo : EIATTR_MIN_STACK_SIZE
	.align		4
.L_1:
        /*000c*/ 	.byte	0x04, 0x12
        /*000e*/ 	.short	(.L_3 - .L_2)
	.align		4
.L_2:
        /*0010*/ 	.word	index@(triton_poi_fused__unsafe_index_add_convolution_mul_sub_75)
        /*0014*/ 	.word	0x00000000


	//----- nvinfo : EIATTR_FRAME_SIZE
	.align		4
.L_3:
        /*0018*/ 	.byte	0x04, 0x11
        /*001a*/ 	.short	(.L_5 - .L_4)
	.align		4
.L_4:
        /*001c*/ 	.word	index@(triton_poi_fused__unsafe_index_add_convolution_mul_sub_75)
        /*0020*/ 	.word	0x00000000


	//----- nvinfo : EIATTR_MIN_STACK_SIZE
	.align		4
.L_5:
        /*0024*/ 	.byte	0x04, 0x12
        /*0026*/ 	.short	(.L_7 - .L_6)
	.align		4
.L_6:
        /*0028*/ 	.word	index@(triton_poi_fused__unsafe_index_add_convolution_mul_sub_75)
        /*002c*/ 	.word	0x00000000
.L_7:


//--------------------- .nv.info.triton_poi_fused__unsafe_index_add_convolution_mul_sub_75 --------------------------
	.section	.nv.info.triton_poi_fused__unsafe_index_add_convolution_mul_sub_75,"",@"SHT_CUDA_INFO"
	.sectionflags	@""
	.align	4


	//----- nvinfo : EIATTR_CUDA_API_VERSION
	.align		4
        /*0000*/ 	.byte	0x04, 0x37
        /*0002*/ 	.short	(.L_9 - .L_8)
.L_8:
        /*0004*/ 	.word	0x0000007c


	//----- nvinfo : EIATTR_KPARAM_INFO
	.align		4
.L_9:
        /*0008*/ 	.byte	0x04, 0x17
        /*000a*/ 	.short	(.L_11 - .L_10)
.L_10:
        /*000c*/ 	.word	0x00000000
        /*0010*/ 	.short	0x000a
        /*0012*/ 	.short	0x004c
        /*0014*/ 	.byte	0x00, 0xf0, 0x11, 0x00


	//----- nvinfo : EIATTR_KPARAM_INFO
	.align		4
.L_11:
        /*0018*/ 	.byte	0x04, 0x17
        /*001a*/ 	.short	(.L_13 - .L_12)
.L_12:
        /*001c*/ 	.word	0x00000000
        /*0020*/ 	.short	0x0009
        /*0022*/ 	.short	0x0048
        /*0024*/ 	.byte	0x00, 0xf0, 0x11, 0x00


	//----- nvinfo : EIATTR_KPARAM_INFO
	.align		4
.L_13:
        /*0028*/ 	.byte	0x04, 0x17
        /*002a*/ 	.short	(.L_15 - .L_14)
.L_14:
        /*002c*/ 	.word	0x00000000
        /*0030*/ 	.short	0x0008
        /*0032*/ 	.short	0x0040
        /*0034*/ 	.byte	0x00, 0xf4, 0x21, 0x00


	//----- nvinfo : EIATTR_KPARAM_INFO
	.align		4
.L_15:
        /*0038*/ 	.byte	0x04, 0x17
        /*003a*/ 	.short	(.L_17 - .L_16)
.L_16:
        /*003c*/ 	.word	0x00000000
        /*0040*/ 	.short	0x0007
        /*0042*/ 	.short	0x0038
        /*0044*/ 	.byte	0x00, 0xf4, 0x21, 0x00


	//----- nvinfo : EIATTR_KPARAM_INFO
	.align		4
.L_17:
        /*0048*/ 	.byte	0x04, 0x17
        /*004a*/ 	.short	(.L_19 - .L_18)
.L_18:
        /*004c*/ 	.word	0x00000000
        /*0050*/ 	.short	0x0006
        /*0052*/ 	.short	0x0030
        /*0054*/ 	.byte	0x00, 0xf4, 0x21, 0x00


	//----- nvinfo : EIATTR_KPARAM_INFO
	.align		4
.L_19:
        /*0058*/ 	.byte	0x04, 0x17
        /*005a*/ 	.short	(.L_21 - .L_20)
.L_20:
        /*005c*/ 	.word	0x00000000
        /*0060*/ 	.short	0x0005
        /*0062*/ 	.short	0x0028
        /*0064*/ 	.byte	0x00, 0xf4, 0x21, 0x00


	//----- nvinfo : EIATTR_KPARAM_INFO
	.align		4
.L_21:
        /*0068*/ 	.byte	0x04, 0x17
        /*006a*/ 	.short	(.L_23 - .L_22)
.L_22:
        /*006c*/ 	.word	0x00000000
        /*0070*/ 	.short	0x0004
        /*0072*/ 	.short	0x0020
        /*0074*/ 	.byte	0x00, 0xf4, 0x21, 0x00


	//----- nvinfo : EIATTR_KPARAM_INFO
	.align		4
.L_23:
        /*0078*/ 	.byte	0x04, 0x17
        /*007a*/ 	.short	(.L_25 - .L_24)
.L_24:
        /*007c*/ 	.word	0x00000000
        /*0080*/ 	.short	0x0003
        /*0082*/ 	.short	0x0018
        /*0084*/ 	.byte	0x00, 0xf4, 0x21, 0x00


	//----- nvinfo : EIATTR_KPARAM_INFO
	.align		4
.L_25:
        /*0088*/ 	.byte	0x04, 0x17
        /*008a*/ 	.short	(.L_27 - .L_26)
.L_26:
        /*008c*/ 	.word	0x00000000
        /*0090*/ 	.short	0x0002
        /*0092*/ 	.short	0x0010
        /*0094*/ 	.byte	0x00, 0xf4, 0x21, 0x00


	//----- nvinfo : EIATTR_KPARAM_INFO
	.align		4
.L_27:
        /*0098*/ 	.byte	0x04, 0x17
        /*009a*/ 	.short	(.L_29 - .L_28)
.L_28:
        /*009c*/ 	.word	0x00000000
        /*00a0*/ 	.short	0x0001
        /*00a2*/ 	.short	0x0008
        /*00a4*/ 	.byte	0x00, 0xf4, 0x21, 0x00


	//----- nvinfo : EIATTR_KPARAM_INFO
	.align		4
.L_29:
        /*00a8*/ 	.byte	0x04, 0x17
        /*00aa*/ 	.short	(.L_31 - .L_30)
.L_30:
        /*00ac*/ 	.word	0x00000000
        /*00b0*/ 	.short	0x0000
        /*00b2*/ 	.short	0x0000
        /*00b4*/ 	.byte	0x00, 0xf4, 0x21, 0x00


	//----- nvinfo : EIATTR_SPARSE_MMA_MASK
	.align		4
.L_31:
        /*00b8*/ 	.byte	0x03, 0x50
        /*00ba*/ 	.short	0x0000


	//----- nvinfo : EIATTR_MAXREG_COUNT
	.align		4
        /*00bc*/ 	.byte	0x03, 0x1b
        /*00be*/ 	.short	0x00ff


	//----- nvinfo : EIATTR_EXIT_INSTR_OFFSETS
	.align		4
        /*00c0*/ 	.byte	0x04, 0x1c
        /*00c2*/ 	.short	(.L_33 - .L_32)


	//   ....[0]....
.L_32:
        /*00c4*/ 	.word	0x00001d20


	//   ....[1]....
        /*00c8*/ 	.word	0x00001d40


	//----- nvinfo : EIATTR_REQNTID
	.align		4
.L_33:
        /*00cc*/ 	.byte	0x04, 0x10
        /*00ce*/ 	.short	(.L_35 - .L_34)
.L_34:
        /*00d0*/ 	.word	0x00000100
        /*00d4*/ 	.word	0x00000001
        /*00d8*/ 	.word	0x00000001


	//----- nvinfo : EIATTR_CBANK_PARAM_SIZE
	.align		4
.L_35:
        /*00dc*/ 	.byte	0x03, 0x19
        /*00de*/ 	.short	0x0050


	//----- nvinfo : EIATTR_PARAM_CBANK
	.align		4
        /*00e0*/ 	.byte	0x04, 0x0a
        /*00e2*/ 	.short	(.L_37 - .L_36)
	.align		4
.L_36:
        /*00e4*/ 	.word	index@(.nv.constant0.triton_poi_fused__unsafe_index_add_convolution_mul_sub_75)
        /*00e8*/ 	.short	0x0210
        /*00ea*/ 	.short	0x0050


	//----- nvinfo : EIATTR_SW_WAR
	.align		4
.L_37:
        /*00ec*/ 	.byte	0x04, 0x36
        /*00ee*/ 	.short	(.L_39 - .L_38)
.L_38:
        /*00f0*/ 	.word	0x00000008
.L_39:


//--------------------- .nv.callgraph             --------------------------
	.section	.nv.callgraph,"",@"SHT_CUDA_CALLGRAPH"
	.align	4
	.sectionentsize	8
	.align		4
        /*0000*/ 	.word	0x00000000
	.align		4
        /*0004*/ 	.word	0xffffffff
	.align		4
        /*0008*/ 	.word	0x00000000
	.align		4
        /*000c*/ 	.word	0xfffffffe
	.align		4
        /*0010*/ 	.word	0x00000000
	.align		4
        /*0014*/ 	.word	0xfffffffd
	.align		4
        /*0018*/ 	.word	0x00000000
	.align		4
        /*001c*/ 	.word	0xfffffffc


//--------------------- .text.triton_poi_fused__unsafe_index_add_convolution_mul_sub_75 --------------------------
	.section	.text.triton_poi_fused__unsafe_index_add_convolution_mul_sub_75,"ax",@progbits
	.sectionflags	@"SHF_BARRIERS=1"
	.align	128
        .global         triton_poi_fused__unsafe_index_add_convolution_mul_sub_75
        .type           triton_poi_fused__unsafe_index_add_convolution_mul_sub_75,@function
        .size           triton_poi_fused__unsafe_index_add_convolution_mul_sub_75,(.L_x_1 - triton_poi_fused__unsafe_index_add_convolution_mul_sub_75)
        .other          triton_poi_fused__unsafe_index_add_convolution_mul_sub_75,@"STO_CUDA_ENTRY STV_DEFAULT"
triton_poi_fused__unsafe_index_add_convolution_mul_sub_75:
.text.triton_poi_fused__unsafe_index_add_convolution_mul_sub_75:
[----:B------:R-:W0:Y:S01]  /*0000*/  LDC R1, c[0x0][0x28] ;  /* 0x00000a00ff017b82 */ /* 0x000e220000000800 */
[----:B------:R-:W1:Y:S07]  /*0010*/  S2R R2, SR_TID.X ;  /* 0x0000000000027919 */ /* 0x000e6e0000002100 */
[----:B------:R-:W2:Y:S01]  /*0020*/  LDC.64 R22, c[0x0][0x218] ;  /* 0x00008600ff167b82 */ /* 0x000ea20000000a00 */
[----:B------:R-:W-:Y:S01]  /*0030*/  CS2R R10, SRZ ;  /* 0x00000000000a7805 */ /* 0x000fe2000001ff00 */
[----:B------:R-:W-:Y:S01]  /*0040*/  ULDC.64 UR4, c[0x0][0x208] ;  /* 0x0000820000047ab9 */ /* 0x000fe20000000a00 */
[----:B------:R-:W3:Y:S05]  /*0050*/  S2R R4, SR_CTAID.X ;  /* 0x0000000000047919 */ /* 0x000eea0000002500 */
[----:B------:R-:W4:Y:S08]  /*0060*/  LDC.64 R14, c[0x0][0x220] ;  /* 0x00008800ff0e7b82 */ /* 0x000f300000000a00 */
[----:B------:R-:W5:Y:S08]  /*0070*/  LDC.64 R18, c[0x0][0x230] ;  /* 0x00008c00ff127b82 */ /* 0x000f700000000a00 */
[----:B------:R-:W4:Y:S01]  /*0080*/  LDC.64 R26, c[0x0][0x240] ;  /* 0x00009000ff1a7b82 */ /* 0x000f220000000a00 */
[----:B------:R-:W-:-:S02]  /*0090*/  CS2R R20, SRZ ;  /* 0x0000000000147805 */ /* 0x000fc4000001ff00 */
[----:B------:R-:W-:Y:S02]  /*00a0*/  CS2R R6, SRZ ;  /* 0x0000000000067805 */ /* 0x000fe4000001ff00 */
[----:B------:R-:W-:Y:S02]  /*00b0*/  CS2R R16, SRZ ;  /* 0x0000000000107805 */ /* 0x000fe4000001ff00 */
[----:B------:R-:W-:Y:S02]  /*00c0*/  CS2R R36, SRZ ;  /* 0x0000000000247805 */ /* 0x000fe4000001ff00 */
[----:B------:R-:W-:Y:S02]  /*00d0*/  CS2R R30, SRZ ;  /* 0x00000000001e7805 */ /* 0x000fe4000001ff00 */
[----:B------:R-:W-:Y:S02]  /*00e0*/  CS2R R38, SRZ ;  /* 0x0000000000267805 */ /* 0x000fe4000001ff00 */
[----:B-1----:R-:W-:-:S02]  /*00f0*/  SHF.R.U32.HI R0, RZ, 0x4, R2 ;  /* 0x00000004ff007819 */ /* 0x002fc40000011602 */
[----:B------:R-:W-:Y:S02]  /*0100*/  CS2R R42, SRZ ;  /* 0x00000000002a7805 */ /* 0x000fe4000001ff00 */
[----:B------:R-:W-:Y:S01]  /*0110*/  CS2R R46, SRZ ;  /* 0x00000000002e7805 */ /* 0x000fe2000001ff00 */
[----:B------:R-:W1:Y:S01]  /*0120*/  S2R R41, SR_CTAID.Y ;  /* 0x0000000000297919 */ /* 0x000e620000002600 */
[----:B---3--:R-:W-:Y:S01]  /*0130*/  SHF.L.U32 R3, R4, 0x6, RZ ;  /* 0x0000000604037819 */ /* 0x008fe200000006ff */
[----:B------:R-:W-:Y:S01]  /*0140*/  ULDC.64 UR6, c[0x0][0x228] ;  /* 0x00008a0000067ab9 */ /* 0x000fe20000000a00 */
[----:B------:R-:W-:-:S04]  /*0150*/  SGXT.U32 R0, R0, 0x4 ;  /* 0x000000040000781a */ /* 0x000fc80000000000 */
[----:B------:R-:W-:-:S04]  /*0160*/  LOP3.LUT R3, R3, R0, RZ, 0xfc, !PT ;  /* 0x0000000003037212 */ /* 0x000fc800078efcff */
[----:B------:R-:W-:Y:S02]  /*0170*/  SHF.R.S32.HI R0, RZ, 0x1f, R3 ;  /* 0x0000001fff007819 */ /* 0x000fe40000011403 */
[----:B------:R-:W-:Y:S02]  /*0180*/  ISETP.GE.AND P2, PT, R3, 0x40, PT ;  /* 0x000000400300780c */ /* 0x000fe40003f46270 */
[----:B------:R-:W-:-:S04]  /*0190*/  LEA.HI R0, R0, R3, RZ, 0x3 ;  /* 0x0000000300007211 */ /* 0x000fc800078f18ff */
[----:B------:R-:W-:Y:S02]  /*01a0*/  SHF.R.S32.HI R5, RZ, 0x3, R0 ;  /* 0x00000003ff057819 */ /* 0x000fe40000011400 */
[----:B------:R-:W-:-:S03]  /*01b0*/  LOP3.LUT R48, R0, 0xfffffff8, RZ, 0xc0, !PT ;  /* 0xfffffff800307812 */ /* 0x000fc600078ec0ff */
[----:B--2---:R-:W-:Y:S01]  /*01c0*/  IMAD.WIDE R8, R5, 0x8, R22 ;  /* 0x0000000805087825 */ /* 0x004fe200078e0216 */
[----:B------:R-:W-:-:S04]  /*01d0*/  IADD3 R48, R3, -R48, RZ ;  /* 0x8000003003307210 */ /* 0x000fc80007ffe0ff */
[----:B------:R2:W3:Y:S01]  /*01e0*/  @!P2 LDG.E.EL.64 R10, desc[UR4][R8.64] ;  /* 0x00000004080aa981 */ /* 0x0004e2000c2e1b00 */
[----:B----4-:R-:W-:-:S04]  /*01f0*/  IMAD.WIDE R14, R48, 0x8, R14 ;  /* 0x00000008300e7825 */ /* 0x010fc800078e020e */
[----:B-----5:R-:W-:Y:S01]  /*0200*/  IMAD.WIDE R18, R48, 0x8, R18 ;  /* 0x0000000830127825 */ /* 0x020fe200078e0212 */
[----:B------:R-:W4:Y:S04]  /*0210*/  @!P2 LDG.E.EL.64 R20, desc[UR4][R14.64] ;  /* 0x000000040e14a981 */ /* 0x000f28000c2e1b00 */
[----:B------:R-:W5:Y:S01]  /*0220*/  @!P2 LDG.E.EL.64 R6, desc[UR4][R18.64] ;  /* 0x000000041206a981 */ /* 0x000f62000c2e1b00 */
[----:B0-----:R-:W-:-:S05]  /*0230*/  IMAD.WIDE R12, R5, 0x8, R26 ;  /* 0x00000008050c7825 */ /* 0x001fca00078e021a */
[----:B------:R0:W5:Y:S01]  /*0240*/  @!P2 LDG.E.EL.64 R16, desc[UR4][R12.64] ;  /* 0x000000040c10a981 */ /* 0x000162000c2e1b00 */
[----:B------:R-:W-:Y:S02]  /*0250*/  SHF.R.S32.HI R35, RZ, 0x19, R4 ;  /* 0x00000019ff237819 */ /* 0x000fe40000011404 */
[----:B------:R-:W-:Y:S02]  /*0260*/  LOP3.LUT R0, R3, 0x10, RZ, 0xfc, !PT ;  /* 0x0000001003007812 */ /* 0x000fe400078efcff */
[----:B------:R-:W-:Y:S02]  /*0270*/  SGXT R35, R35, 0x1 ;  /* 0x000000012323781a */ /* 0x000fe40000000200 */
[----:B------:R-:W-:Y:S02]  /*0280*/  ISETP.GE.AND P1, PT, R0, 0x40, PT ;  /* 0x000000400000780c */ /* 0x000fe40003f26270 */
[----:B------:R-:W-:-:S04]  /*0290*/  LEA.HI R45, R35, R0, RZ, 0x3 ;  /* 0x00000000232d7211 */ /* 0x000fc800078f18ff */
[----:B------:R-:W-:-:S05]  /*02a0*/  SHF.R.S32.HI R45, RZ, 0x3, R45 ;  /* 0x00000003ff2d7819 */ /* 0x000fca000001142d */
[----:B------:R-:W-:Y:S02]  /*02b0*/  IMAD.WIDE R24, R45, 0x8, R22 ;  /* 0x000000082d187825 */ /* 0x000fe400078e0216 */
[----:B------:R-:W5:Y:S01]  /*02c0*/  @!P1 LDG.E.EL.64 R36, desc[UR4][R14.64] ;  /* 0x000000040e249981 */ /* 0x000f62000c2e1b00 */
[----:B--2---:R-:W-:-:S03]  /*02d0*/  CS2R R8, SRZ ;  /* 0x0000000000087805 */ /* 0x004fc6000001ff00 */
[----:B------:R2:W5:Y:S01]  /*02e0*/  @!P1 LDG.E.EL.64 R30, desc[UR4][R24.64] ;  /* 0x00000004181e9981 */ /* 0x000562000c2e1b00 */
[----:B------:R-:W-:-:S03]  /*02f0*/  IMAD.WIDE R28, R45, 0x8, R26 ;  /* 0x000000082d1c7825 */ /* 0x000fc600078e021a */
[----:B------:R-:W5:Y:S04]  /*0300*/  @!P1 LDG.E.EL.64 R38, desc[UR4][R18.64] ;  /* 0x0000000412269981 */ /* 0x000f68000c2e1b00 */
[----:B------:R0:W5:Y:S01]  /*0310*/  @!P1 LDG.E.EL.64 R8, desc[UR4][R28.64] ;  /* 0x000000041c089981 */ /* 0x000162000c2e1b00 */
[----:B------:R-:W-:-:S04]  /*0320*/  LOP3.LUT R4, R3, 0x20, RZ, 0xfc, !PT ;  /* 0x0000002003047812 */ /* 0x000fc800078efcff */
[----:B------:R-:W-:Y:S02]  /*0330*/  LEA.HI R49, R35, R4, RZ, 0x3 ;  /* 0x0000000423317211 */ /* 0x000fe400078f18ff */
[----:B------:R-:W-:Y:S02]  /*0340*/  ISETP.GE.AND P0, PT, R4, 0x40, PT ;  /* 0x000000400400780c */ /* 0x000fe40003f06270 */
[----:B------:R-:W-:Y:S02]  /*0350*/  SHF.R.S32.HI R49, RZ, 0x3, R49 ;  /* 0x00000003ff317819 */ /* 0x000fe40000011431 */
[----:B0-----:R-:W-:-:S03]  /*0360*/  CS2R R12, SRZ ;  /* 0x00000000000c7805 */ /* 0x001fc6000001ff00 */
[----:B--2---:R-:W-:-:S06]  /*0370*/  IMAD.WIDE R24, R49, 0x8, R22 ;  /* 0x0000000831187825 */ /* 0x004fcc00078e0216 */
[----:B------:R1:W2:Y:S01]  /*0380*/  @!P0 LDG.E.EL.64 R12, desc[UR4][R24.64] ;  /* 0x00000004180c8981 */ /* 0x0002a2000c2e1b00 */
[----:B------:R-:W-:-:S03]  /*0390*/  IMAD.WIDE R32, R49, 0x8, R26 ;  /* 0x0000000831207825 */ /* 0x000fc600078e021a */
[----:B------:R-:W2:Y:S04]  /*03a0*/  @!P0 LDG.E.EL.64 R46, desc[UR4][R14.64] ;  /* 0x000000040e2e8981 */ /* 0x000ea8000c2e1b00 */
[----:B------:R0:W2:Y:S01]  /*03b0*/  @!P0 LDG.E.EL.64 R42, desc[UR4][R32.64] ;  /* 0x00000004202a8981 */ /* 0x0000a2000c2e1b00 */
[----:B------:R-:W-:-:S06]  /*03c0*/  CS2R R28, SRZ ;  /* 0x00000000001c7805 */ /* 0x000fcc000001ff00 */
[----:B------:R-:W2:Y:S01]  /*03d0*/  @!P0 LDG.E.EL.64 R28, desc[UR4][R18.64] ;  /* 0x00000004121c8981 */ /* 0x000ea2000c2e1b00 */
[----:B------:R-:W-:-:S05]  /*03e0*/  IMAD.SHL.U32 R2, R2, 0x4, RZ ;  /* 0x0000000402027824 */ /* 0x000fca00078e00ff */
[----:B------:R-:W-:-:S04]  /*03f0*/  LOP3.LUT R2, R2, 0x3c, RZ, 0xc0, !PT ;  /* 0x0000003c02027812 */ /* 0x000fc800078ec0ff */
[----:B-1----:R-:W-:Y:S02]  /*0400*/  LEA R24, R41, R2, 0x6 ;  /* 0x0000000229187211 */ /* 0x002fe400078e30ff */
[----:B---3--:R-:W-:-:S04]  /*0410*/  SHF.R.U32.HI R51, RZ, 0x1d, R11 ;  /* 0x0000001dff337819 */ /* 0x008fc8000001160b */
[----:B------:R-:W-:Y:S02]  /*0420*/  LOP3.LUT R51, R51, 0x4, RZ, 0xc0, !PT ;  /* 0x0000000433337812 */ /* 0x000fe400078ec0ff */
[----:B----4-:R-:W-:Y:S02]  /*0430*/  SHF.R.U32.HI R34, RZ, 0x1d, R21 ;  /* 0x0000001dff227819 */ /* 0x010fe40000011615 */
[----:B------:R-:W-:Y:S02]  /*0440*/  IADD3 R2, P3, R10, R51, RZ ;  /* 0x000000330a027210 */ /* 0x000fe40007f7e0ff */
[----:B-----5:R-:W-:Y:S02]  /*0450*/  SHF.R.U32.HI R25, RZ, 0x1d, R7 ;  /* 0x0000001dff197819 */ /* 0x020fe40000011607 */
[----:B------:R-:W-:Y:S02]  /*0460*/  SHF.R.S32.HI R10, RZ, 0x19, R41 ;  /* 0x00000019ff0a7819 */ /* 0x000fe40000011429 */
[----:B0-----:R-:W-:-:S02]  /*0470*/  LOP3.LUT R33, R34, 0x4, RZ, 0xc0, !PT ;  /* 0x0000000422217812 */ /* 0x001fc400078ec0ff */
[----:B------:R-:W-:Y:S01]  /*0480*/  LOP3.LUT R25, R25, 0x4, RZ, 0xc0, !PT ;  /* 0x0000000419197812 */ /* 0x000fe200078ec0ff */
[----:B------:R-:W-:Y:S01]  /*0490*/  IMAD.X R41, RZ, RZ, R11, P3 ;  /* 0x000000ffff297224 */ /* 0x000fe200018e060b */
[----:B------:R-:W-:Y:S02]  /*04a0*/  SGXT R11, R10, 0x1 ;  /* 0x000000010a0b781a */ /* 0x000fe40000000200 */
[----:B------:R-:W-:Y:S02]  /*04b0*/  IADD3 R32, P3, R20, R33, RZ ;  /* 0x0000002114207210 */ /* 0x000fe40007f7e0ff */
[----:B------:R-:W-:Y:S02]  /*04c0*/  IADD3 R10, P4, R6, R25, RZ ;  /* 0x00000019060a7210 */ /* 0x000fe40007f9e0ff */
[----:B------:R-:W-:Y:S02]  /*04d0*/  SHF.R.U32.HI R6, RZ, 0x1d, R17 ;  /* 0x0000001dff067819 */ /* 0x000fe40000011611 */
[----:B------:R-:W-:-:S02]  /*04e0*/  LEA.HI R11, R11, R24, RZ, 0x9 ;  /* 0x000000180b0b7211 */ /* 0x000fc400078f48ff */
[----:B------:R-:W-:Y:S01]  /*04f0*/  IADD3.X R25, RZ, R21, RZ, P3, !PT ;  /* 0x00000015ff197210 */ /* 0x000fe20001ffe4ff */
[----:B------:R-:W-:Y:S01]  /*0500*/  IMAD.X R33, RZ, RZ, R7, P4 ;  /* 0x000000ffff217224 */ /* 0x000fe200020e0607 */
[----:B------:R-:W-:Y:S02]  /*0510*/  LOP3.LUT R21, R6, 0x4, RZ, 0xc0, !PT ;  /* 0x0000000406157812 */ /* 0x000fe400078ec0ff */
[----:B------:R-:W-:Y:S02]  /*0520*/  LOP3.LUT R7, R11, 0xfffffe00, RZ, 0xc0, !PT ;  /* 0xfffffe000b077812 */ /* 0x000fe400078ec0ff */
[----:B------:R-:W-:Y:S02]  /*0530*/  LEA R20, P3, R32, UR6, 0xb ;  /* 0x0000000620147c11 */ /* 0x000fe4000f8658ff */
[----:B------:R-:W-:Y:S02]  /*0540*/  IADD3 R6, P5, R16, R21, RZ ;  /* 0x0000001510067210 */ /* 0x000fe40007fbe0ff */
[----:B------:R-:W-:-:S02]  /*0550*/  LEA R16, P4, R10, UR6, 0xb ;  /* 0x000000060a107c11 */ /* 0x000fc4000f8858ff */
[----:B------:R-:W-:Y:S02]  /*0560*/  IADD3 R7, R24, -R7, RZ ;  /* 0x8000000718077210 */ /* 0x000fe40007ffe0ff */
[----:B------:R-:W-:Y:S01]  /*0570*/  LEA.HI.X R21, R32, UR7, R25, 0xb, P3 ;  /* 0x0000000720157c11 */ /* 0x000fe200098f5c19 */
[----:B------:R-:W-:Y:S01]  /*0580*/  IMAD.X R25, RZ, RZ, R17, P5 ;  /* 0x000000ffff197224 */ /* 0x000fe200028e0611 */
[----:B------:R-:W-:Y:S01]  /*0590*/  LEA.HI.X R17, R10, UR7, R33, 0xb, P4 ;  /* 0x000000070a117c11 */ /* 0x000fe2000a0f5c21 */
[----:B------:R-:W-:Y:S01]  /*05a0*/  IMAD.SHL.U32 R53, R6, 0x2000, RZ ;  /* 0x0000200006357824 */ /* 0x000fe200078e00ff */
[C---:B------:R-:W-:Y:S01]  /*05b0*/  SHF.L.U32 R51, R2.reuse, 0xd, RZ ;  /* 0x0000000d02337819 */ /* 0x040fe200000006ff */
[----:B------:R-:W-:Y:S01]  /*05c0*/  IMAD.WIDE R20, R7, 0x4, R20 ;  /* 0x0000000407147825 */ /* 0x000fe200078e0214 */
[----:B------:R-:W-:-:S03]  /*05d0*/  SHF.L.U64.HI R41, R2, 0xd, R41 ;  /* 0x0000000d02297819 */ /* 0x000fc60000010229 */
[----:B------:R-:W-:Y:S01]  /*05e0*/  IMAD.WIDE R32, R7, 0x4, R16 ;  /* 0x0000000407207825 */ /* 0x000fe200078e0210 */
[----:B------:R-:W-:Y:S02]  /*05f0*/  IADD3 R16, P3, R20, R51, RZ ;  /* 0x0000003314107210 */ /* 0x000fe40007f7e0ff */
[----:B------:R-:W-:Y:S02]  /*0600*/  SHF.L.U64.HI R55, R6, 0xd, R25 ;  /* 0x0000000d06377819 */ /* 0x000fe40000010219 */
[----:B------:R-:W-:Y:S02]  /*0610*/  IADD3 R24, P4, R20, R53, RZ ;  /* 0x0000003514187210 */ /* 0x000fe40007f9e0ff */
[----:B------:R-:W-:Y:S02]  /*0620*/  IADD3.X R17, R21, R41, RZ, P3, !PT ;  /* 0x0000002915117210 */ /* 0x000fe40001ffe4ff */
[----:B------:R-:W-:Y:S01]  /*0630*/  IADD3 R20, P3, R32, R51, RZ ;  /* 0x0000003320147210 */ /* 0x000fe20007f7e0ff */
[----:B------:R-:W-:Y:S01]  /*0640*/  IMAD.X R25, R21, 0x1, R55, P4 ;  /* 0x0000000115197824 */ /* 0x000fe200020e0637 */
[----:B------:R-:W-:-:S02]  /*0650*/  SHF.R.U32.HI R51, RZ, 0x1d, R37 ;  /* 0x0000001dff337819 */ /* 0x000fc40000011625 */
[----:B------:R-:W-:Y:S02]  /*0660*/  IADD3 R32, P4, R32, R53, RZ ;  /* 0x0000003520207210 */ /* 0x000fe40007f9e0ff */
[----:B------:R-:W-:Y:S02]  /*0670*/  SHF.R.U32.HI R53, RZ, 0x1d, R31 ;  /* 0x0000001dff357819 */ /* 0x000fe4000001161f */
[----:B------:R-:W-:Y:S02]  /*0680*/  IADD3.X R21, R33, R41, RZ, P3, !PT ;  /* 0x0000002921157210 */ /* 0x000fe40001ffe4ff */
[----:B------:R-:W-:Y:S02]  /*0690*/  LOP3.LUT R51, R51, 0x4, RZ, 0xc0, !PT ;  /* 0x0000000433337812 */ /* 0x000fe400078ec0ff */
[----:B------:R-:W-:Y:S01]  /*06a0*/  SHF.R.U32.HI R41, RZ, 0x1d, R39 ;  /* 0x0000001dff297819 */ /* 0x000fe20000011627 */
[----:B------:R-:W-:Y:S01]  /*06b0*/  IMAD.X R33, R33, 0x1, R55, P4 ;  /* 0x0000000121217824 */ /* 0x000fe200020e0637 */
[----:B------:R-:W-:-:S02]  /*06c0*/  LOP3.LUT R53, R53, 0x4, RZ, 0xc0, !PT ;  /* 0x0000000435357812 */ /* 0x000fc400078ec0ff */
[----:B------:R-:W-:Y:S02]  /*06d0*/  IADD3 R10, P4, R36, R51, RZ ;  /* 0x00000033240a7210 */ /* 0x000fe40007f9e0ff */
[----:B------:R-:W-:Y:S02]  /*06e0*/  LOP3.LUT R41, R41, 0x4, RZ, 0xc0, !PT ;  /* 0x0000000429297812 */ /* 0x000fe400078ec0ff */
[----:B------:R-:W-:Y:S02]  /*06f0*/  IADD3 R34, P3, R30, R53, RZ ;  /* 0x000000351e227210 */ /* 0x000fe40007f7e0ff */
[----:B------:R-:W-:Y:S01]  /*0700*/  SHF.R.U32.HI R2, RZ, 0x1d, R9 ;  /* 0x0000001dff027819 */ /* 0x000fe20000011609 */
[----:B------:R-:W-:Y:S01]  /*0710*/  IMAD.X R51, RZ, RZ, R37, P4 ;  /* 0x000000ffff337224 */ /* 0x000fe200020e0625 */
[----:B------:R-:W-:Y:S02]  /*0720*/  IADD3 R6, P5, R38, R41, RZ ;  /* 0x0000002926067210 */ /* 0x000fe40007fbe0ff */
[----:B------:R-:W-:-:S02]  /*0730*/  IADD3.X R53, RZ, R31, RZ, P3, !PT ;  /* 0x0000001fff357210 */ /* 0x000fc40001ffe4ff */
[----:B------:R-:W-:Y:S01]  /*0740*/  LOP3.LUT R37, R2, 0x4, RZ, 0xc0, !PT ;  /* 0x0000000402257812 */ /* 0x000fe200078ec0ff */
[----:B------:R-:W0:Y:S01]  /*0750*/  LDC.64 R30, c[0x0][0x248] ;  /* 0x00009200ff1e7b82 */ /* 0x000e220000000a00 */
[C---:B------:R-:W-:Y:S02]  /*0760*/  LEA R36, P3, R10.reuse, UR6, 0xb ;  /* 0x000000060a247c11 */ /* 0x040fe4000f8658ff */
[----:B------:R-:W-:Y:S02]  /*0770*/  IADD3.X R41, RZ, R39, RZ, P5, !PT ;  /* 0x00000027ff297210 */ /* 0x000fe40002ffe4ff */
[----:B------:R-:W-:Y:S02]  /*0780*/  IADD3 R2, P5, R8, R37, RZ ;  /* 0x0000002508027210 */ /* 0x000fe40007fbe0ff */
[----:B------:R-:W-:Y:S02]  /*0790*/  LEA.HI.X R37, R10, UR7, R51, 0xb, P3 ;  /* 0x000000070a257c11 */ /* 0x000fe400098f5c33 */
[----:B------:R-:W-:Y:S01]  /*07a0*/  LEA R8, P4, R6, UR6, 0xb ;  /* 0x0000000606087c11 */ /* 0x000fe2000f8858ff */
[----:B------:R-:W-:Y:S01]  /*07b0*/  IMAD.X R39, RZ, RZ, R9, P5 ;  /* 0x000000ffff277224 */ /* 0x000fe200028e0609 */
[----:B------:R-:W-:Y:S01]  /*07c0*/  SHF.L.U32 R51, R34, 0xd, RZ ;  /* 0x0000000d22337819 */ /* 0x000fe200000006ff */
[----:B------:R-:W-:Y:S01]  /*07d0*/  IMAD.WIDE R36, R7, 0x4, R36 ;  /* 0x0000000407247825 */ /* 0x000fe200078e0224 */
[----:B------:R-:W-:-:S02]  /*07e0*/  LEA.HI.X R9, R6, UR7, R41, 0xb, P4 ;  /* 0x0000000706097c11 */ /* 0x000fc4000a0f5c29 */
[----:B------:R-:W-:Y:S01]  /*07f0*/  SHF.L.U64.HI R41, R34, 0xd, R53 ;  /* 0x0000000d22297819 */ /* 0x000fe20000010235 */
[C---:B------:R-:W-:Y:S01]  /*0800*/  IMAD.SHL.U32 R55, R2.reuse, 0x2000, RZ ;  /* 0x0000200002377824 */ /* 0x040fe200078e00ff */
[----:B------:R-:W-:Y:S01]  /*0810*/  IADD3 R60, P3, R36, R51, RZ ;  /* 0x00000033243c7210 */ /* 0x000fe20007f7e0ff */
[----:B------:R-:W-:Y:S01]  /*0820*/  IMAD.WIDE R8, R7, 0x4, R8 ;  /* 0x0000000407087825 */ /* 0x000fe200078e0208 */
[----:B------:R-:W-:Y:S02]  /*0830*/  SHF.L.U64.HI R53, R2, 0xd, R39 ;  /* 0x0000000d02357819 */ /* 0x000fe40000010227 */
[----:B------:R-:W-:Y:S02]  /*0840*/  IADD3 R38, P4, R36, R55, RZ ;  /* 0x0000003724267210 */ /* 0x000fe40007f9e0ff */
[----:B------:R-:W-:Y:S02]  /*0850*/  IADD3.X R61, R37, R41, RZ, P3, !PT ;  /* 0x00000029253d7210 */ /* 0x000fe40001ffe4ff */
[----:B------:R-:W-:-:S02]  /*0860*/  IADD3 R36, P3, R8, R51, RZ ;  /* 0x0000003308247210 */ /* 0x000fc40007f7e0ff */
[----:B------:R-:W-:Y:S01]  /*0870*/  LOP3.LUT R6, R3, 0x30, RZ, 0xfc, !PT ;  /* 0x0000003003067812 */ /* 0x000fe200078efcff */
[----:B------:R-:W-:Y:S01]  /*0880*/  HFMA2.MMA R10, -RZ, RZ, 0, 0 ;  /* 0x00000000ff0a7435 */ /* 0x000fe200000001ff */
[----:B------:R-:W-:Y:S02]  /*0890*/  IMAD.X R39, R37, 0x1, R53, P4 ;  /* 0x0000000125277824 */ /* 0x000fe400020e0635 */
[----:B------:R-:W-:Y:S01]  /*08a0*/  IMAD.X R37, R9, 0x1, R41, P3 ;  /* 0x0000000109257824 */ /* 0x000fe200018e0629 */
[----:B------:R-:W-:Y:S02]  /*08b0*/  LEA.HI R35, R35, R6, RZ, 0x3 ;  /* 0x0000000623237211 */ /* 0x000fe400078f18ff */
[----:B------:R-:W-:Y:S01]  /*08c0*/  ISETP.GE.AND P3, PT, R6, 0x40, PT ;  /* 0x000000400600780c */ /* 0x000fe20003f66270 */
[----:B0-----:R-:W-:Y:S01]  /*08d0*/  IMAD.WIDE R50, R5, 0x4, R30 ;  /* 0x0000000405327825 */ /* 0x001fe200078e021e */
[----:B------:R-:W-:Y:S02]  /*08e0*/  SHF.R.S32.HI R57, RZ, 0x3, R35 ;  /* 0x00000003ff397819 */ /* 0x000fe40000011423 */
[----:B------:R-:W-:-:S02]  /*08f0*/  IADD3 R40, P4, R8, R55, RZ ;  /* 0x0000003708287210 */ /* 0x000fc40007f9e0ff */
[----:B------:R0:W3:Y:S01]  /*0900*/  @!P2 LDG.E.EL R10, desc[UR4][R50.64] ;  /* 0x00000004320aa981 */ /* 0x0000e2000c2e1900 */
[----:B------:R-:W-:Y:S01]  /*0910*/  MOV R2, RZ ;  /* 0x000000ff00027202 */ /* 0x000fe20000000f00 */
[----:B------:R-:W-:Y:S01]  /*0920*/  IMAD.WIDE R54, R49, 0x4, R30 ;  /* 0x0000000431367825 */ /* 0x000fe200078e021e */
[----:B------:R-:W-:-:S03]  /*0930*/  IADD3.X R41, R9, R53, RZ, P4, !PT ;  /* 0x0000003509297210 */ /* 0x000fc600027fe4ff */
[--C-:B------:R-:W-:Y:S02]  /*0940*/  IMAD.WIDE R52, R45, 0x4, R30.reuse ;  /* 0x000000042d347825 */ /* 0x100fe400078e021e */
[----:B------:R-:W1:Y:S02]  /*0950*/  LDC.64 R44, c[0x0][0x238] ;  /* 0x00008e00ff2c7b82 */ /* 0x000e640000000a00 */
[----:B0-----:R-:W-:Y:S01]  /*0960*/  IMAD.WIDE R50, R57, 0x4, R30 ;  /* 0x0000000439327825 */ /* 0x001fe200078e021e */
[----:B--2---:R-:W-:-:S04]  /*0970*/  SHF.R.U32.HI R30, RZ, 0x1d, R13 ;  /* 0x0000001dff1e7819 */ /* 0x004fc8000001160d */
[----:B------:R0:W2:Y:S01]  /*0980*/  @!P3 LDG.E.EL R2, desc[UR4][R50.64] ;  /* 0x000000043202b981 */ /* 0x0000a2000c2e1900 */
[----:B------:R-:W-:-:S06]  /*0990*/  IMAD.MOV.U32 R5, RZ, RZ, RZ ;  /* 0x000000ffff057224 */ /* 0x000fcc00078e00ff */
[----:B------:R4:W5:Y:S01]  /*09a0*/  @!P1 LDG.E.EL R5, desc[UR4][R52.64] ;  /* 0x0000000434059981 */ /* 0x000962000c2e1900 */
[----:B0-----:R-:W-:-:S04]  /*09b0*/  LOP3.LUT R51, R30, 0x4, RZ, 0xc0, !PT ;  /* 0x000000041e337812 */ /* 0x001fc800078ec0ff */
[----:B------:R-:W-:Y:S02]  /*09c0*/  IADD3 R34, P4, R12, R51, RZ ;  /* 0x000000330c227210 */ /* 0x000fe40007f9e0ff */
[----:B------:R-:W-:Y:S02]  /*09d0*/  SHF.R.U32.HI R51, RZ, 0x1d, R47 ;  /* 0x0000001dff337819 */ /* 0x000fe4000001162f */
[----:B----4-:R-:W-:Y:S02]  /*09e0*/  IADD3.X R53, RZ, R13, RZ, P4, !PT ;  /* 0x0000000dff357210 */ /* 0x010fe400027fe4ff */
[----:B------:R-:W-:Y:S02]  /*09f0*/  SHF.R.U32.HI R13, RZ, 0x1d, R43 ;  /* 0x0000001dff0d7819 */ /* 0x000fe4000001162b */
[----:B------:R-:W-:Y:S02]  /*0a00*/  LOP3.LUT R51, R51, 0x4, RZ, 0xc0, !PT ;  /* 0x0000000433337812 */ /* 0x000fe400078ec0ff */
[----:B------:R-:W-:-:S04]  /*0a10*/  LOP3.LUT R13, R13, 0x4, RZ, 0xc0, !PT ;  /* 0x000000040d0d7812 */ /* 0x000fc800078ec0ff */
[----:B------:R-:W-:Y:S02]  /*0a20*/  IADD3 R56, P5, R42, R13, RZ ;  /* 0x0000000d2a387210 */ /* 0x000fe40007fbe0ff */
[----:B------:R-:W-:-:S04]  /*0a30*/  IADD3 R13, P4, R46, R51, RZ ;  /* 0x000000332e0d7210 */ /* 0x000fc80007f9e0ff */
[----:B------:R-:W-:Y:S02]  /*0a40*/  IADD3.X R46, RZ, R47, RZ, P4, !PT ;  /* 0x0000002fff2e7210 */ /* 0x000fe400027fe4ff */
[C---:B------:R-:W-:Y:S02]  /*0a50*/  LEA R12, P4, R13.reuse, UR6, 0xb ;  /* 0x000000060d0c7c11 */ /* 0x040fe4000f8858ff */
[----:B------:R-:W-:Y:S01]  /*0a60*/  SHF.R.U32.HI R47, RZ, 0x1d, R29 ;  /* 0x0000001dff2f7819 */ /* 0x000fe2000001161d */
[----:B------:R-:W-:Y:S01]  /*0a70*/  IMAD.X R43, RZ, RZ, R43, P5 ;  /* 0x000000ffff2b7224 */ /* 0x000fe200028e062b */
[----:B------:R-:W-:Y:S02]  /*0a80*/  LEA.HI.X R13, R13, UR7, R46, 0xb, P4 ;  /* 0x000000070d0d7c11 */ /* 0x000fe4000a0f5c2e */
[----:B------:R-:W-:Y:S01]  /*0a90*/  LOP3.LUT R47, R47, 0x4, RZ, 0xc0, !PT ;  /* 0x000000042f2f7812 */ /* 0x000fe200078ec0ff */
[C---:B------:R-:W-:Y:S01]  /*0aa0*/  IMAD.SHL.U32 R46, R34.reuse, 0x2000, RZ ;  /* 0x00002000222e7824 */ /* 0x040fe200078e00ff */
[----:B------:R-:W-:Y:S01]  /*0ab0*/  SHF.L.U64.HI R30, R34, 0xd, R53 ;  /* 0x0000000d221e7819 */ /* 0x000fe20000010235 */
[----:B------:R-:W-:Y:S01]  /*0ac0*/  IMAD.WIDE R12, R7, 0x4, R12 ;  /* 0x00000004070c7825 */ /* 0x000fe200078e020c */
[----:B------:R-:W-:-:S02]  /*0ad0*/  IADD3 R42, P4, R28, R47, RZ ;  /* 0x0000002f1c2a7210 */ /* 0x000fc40007f9e0ff */
[C---:B------:R-:W-:Y:S02]  /*0ae0*/  SHF.L.U64.HI R34, R56.reuse, 0xd, R43 ;  /* 0x0000000d38227819 */ /* 0x040fe4000001022b */
[----:B------:R-:W-:Y:S01]  /*0af0*/  SHF.L.U32 R56, R56, 0xd, RZ ;  /* 0x0000000d38387819 */ /* 0x000fe200000006ff */
[----:B------:R-:W-:Y:S01]  /*0b00*/  IMAD.X R29, RZ, RZ, R29, P4 ;  /* 0x000000ffff1d7224 */ /* 0x000fe200020e061d */
[----:B------:R-:W-:Y:S02]  /*0b10*/  IADD3 R58, P4, R12, R46, RZ ;  /* 0x0000002e0c3a7210 */ /* 0x000fe40007f9e0ff */
[----:B------:R-:W-:Y:S02]  /*0b20*/  IADD3 R52, P5, R12, R56, RZ ;  /* 0x000000380c347210 */ /* 0x000fe40007fbe0ff */
[----:B------:R-:W-:-:S03]  /*0b30*/  IADD3.X R59, R13, R30, RZ, P4, !PT ;  /* 0x0000001e0d3b7210 */ /* 0x000fc600027fe4ff */
[----:B------:R-:W-:Y:S01]  /*0b40*/  IMAD.X R53, R13, 0x1, R34, P5 ;  /* 0x000000010d357824 */ /* 0x000fe200028e0622 */
[----:B------:R-:W-:-:S06]  /*0b50*/  CS2R R12, SRZ ;  /* 0x00000000000c7805 */ /* 0x000fcc000001ff00 */
[----:B------:R0:W4:Y:S02]  /*0b60*/  @!P3 LDG.E.EL.64 R12, desc[UR4][R14.64] ;  /* 0x000000040e0cb981 */ /* 0x000124000c2e1b00 */
[----:B0-----:R-:W-:-:S06]  /*0b70*/  CS2R R14, SRZ ;  /* 0x00000000000e7805 */ /* 0x001fcc000001ff00 */
[----:B------:R0:W2:Y:S01]  /*0b80*/  @!P3 LDG.E.EL.64 R14, desc[UR4][R18.64] ;  /* 0x00000004120eb981 */ /* 0x0000a2000c2e1b00 */
[----:B------:R-:W-:Y:S01]  /*0b90*/  IMAD.WIDE R22, R57, 0x8, R22 ;  /* 0x0000000839167825 */ /* 0x000fe200078e0216 */
[----:B0-----:R-:W-:-:S03]  /*0ba0*/  CS2R R18, SRZ ;  /* 0x0000000000127805 */ /* 0x001fc6000001ff00 */
[----:B------:R-:W-:-:S03]  /*0bb0*/  IMAD.WIDE R26, R57, 0x8, R26 ;  /* 0x00000008391a7825 */ /* 0x000fc600078e021a */
[----:B------:R0:W3:Y:S02]  /*0bc0*/  @!P3 LDG.E.EL.64 R18, desc[UR4][R22.64] ;  /* 0x000000041612b981 */ /* 0x0000e4000c2e1b00 */
[----:B0-----:R-:W-:-:S06]  /*0bd0*/  CS2R R22, SRZ ;  /* 0x0000000000167805 */ /* 0x001fcc000001ff00 */
[----:B------:R0:W5:Y:S01]  /*0be0*/  @!P3 LDG.E.EL.64 R22, desc[UR4][R26.64] ;  /* 0x000000041a16b981 */ /* 0x000162000c2e1b00 */
[----:B------:R-:W-:-:S04]  /*0bf0*/  LEA R28, P4, R42, UR6, 0xb ;  /* 0x000000062a1c7c11 */ /* 0x000fc8000f8858ff */
[----:B------:R-:W-:-:S03]  /*0c00*/  LEA.HI.X R29, R42, UR7, R29, 0xb, P4 ;  /* 0x000000072a1d7c11 */ /* 0x000fc6000a0f5c1d */
[----:B------:R-:W-:-:S03]  /*0c10*/  IMAD.WIDE R28, R7, 0x4, R28 ;  /* 0x00000004071c7825 */ /* 0x000fc600078e021c */
[----:B------:R-:W-:Y:S02]  /*0c20*/  IADD3 R56, P5, R28, R56, RZ ;  /* 0x000000381c387210 */ /* 0x000fe40007fbe0ff */
[----:B------:R-:W-:-:S03]  /*0c30*/  IADD3 R46, P4, R28, R46, RZ ;  /* 0x0000002e1c2e7210 */ /* 0x000fc60007f9e0ff */
[----:B------:R-:W-:Y:S01]  /*0c40*/  IMAD.X R57, R29, 0x1, R34, P5 ;  /* 0x000000011d397824 */ /* 0x000fe200028e0622 */
[----:B------:R-:W-:Y:S01]  /*0c50*/  IADD3.X R47, R29, R30, RZ, P4, !PT ;  /* 0x0000001e1d2f7210 */ /* 0x000fe200027fe4ff */
[----:B-1----:R-:W-:Y:S01]  /*0c60*/  IMAD.WIDE R48, R48, 0x4, R44 ;  /* 0x0000000430307825 */ /* 0x002fe200078e022c */
[----:B------:R-:W-:Y:S01]  /*0c70*/  HFMA2.MMA R45, -RZ, RZ, 0, 0 ;  /* 0x00000000ff2d7435 */ /* 0x000fe200000001ff */
[----:B------:R-:W-:Y:S02]  /*0c80*/  CS2R R8, SRZ ;  /* 0x0000000000087805 */ /* 0x000fe4000001ff00 */
[----:B------:R-:W-:Y:S02]  /*0c90*/  IMAD.MOV.U32 R35, RZ, RZ, RZ ;  /* 0x000000ffff237224 */ /* 0x000fe400078e00ff */
[----:B------:R-:W-:Y:S02]  /*0ca0*/  IMAD.MOV.U32 R31, RZ, RZ, RZ ;  /* 0x000000ffff1f7224 */ /* 0x000fe400078e00ff */
[----:B------:R-:W5:Y:S04]  /*0cb0*/  @!P3 LDG.E.EL R8, desc[UR4][R48.64] ;  /* 0x000000043008b981 */ /* 0x000f68000c2e1900 */
[----:B------:R-:W5:Y:S04]  /*0cc0*/  @!P2 LDG.E.EL R35, desc[UR4][R48.64] ;  /* 0x000000043023a981 */ /* 0x000f68000c2e1900 */
[----:B------:R-:W5:Y:S04]  /*0cd0*/  @!P1 LDG.E.EL R45, desc[UR4][R48.64] ;  /* 0x00000004302d9981 */ /* 0x000f68000c2e1900 */
[----:B------:R1:W5:Y:S04]  /*0ce0*/  @!P0 LDG.E.EL R31, desc[UR4][R48.64] ;  /* 0x00000004301f8981 */ /* 0x000368000c2e1900 */
[----:B------:R0:W5:Y:S01]  /*0cf0*/  @!P0 LDG.E.EL R9, desc[UR4][R54.64] ;  /* 0x0000000436098981 */ /* 0x000162000c2e1900 */
[----:B----4-:R-:W-:-:S02]  /*0d00*/  SHF.R.U32.HI R43, RZ, 0x1d, R13 ;  /* 0x0000001dff2b7819 */ /* 0x010fc4000001160d */
[----:B--2---:R-:W-:-:S04]  /*0d10*/  SHF.R.U32.HI R29, RZ, 0x1d, R15 ;  /* 0x0000001dff1d7819 */ /* 0x004fc8000001160f */
[----:B------:R-:W-:-:S04]  /*0d20*/  LOP3.LUT R29, R29, 0x4, RZ, 0xc0, !PT ;  /* 0x000000041d1d7812 */ /* 0x000fc800078ec0ff */
[----:B0-----:R-:W-:Y:S02]  /*0d30*/  IADD3 R26, P5, R14, R29, RZ ;  /* 0x0000001d0e1a7210 */ /* 0x001fe40007fbe0ff */
[----:B------:R-:W-:-:S03]  /*0d40*/  LOP3.LUT R43, R43, 0x4, RZ, 0xc0, !PT ;  /* 0x000000042b2b7812 */ /* 0x000fc600078ec0ff */
[----:B------:R-:W-:Y:S01]  /*0d50*/  IMAD.X R27, RZ, RZ, R15, P5 ;  /* 0x000000ffff1b7224 */ /* 0x000fe200028e060f */
[----:B---3--:R-:W-:Y:S02]  /*0d60*/  SHF.R.U32.HI R15, RZ, 0x1d, R19 ;  /* 0x0000001dff0f7819 */ /* 0x008fe40000011613 */
[----:B------:R-:W-:Y:S02]  /*0d70*/  IADD3 R12, P4, R12, R43, RZ ;  /* 0x0000002b0c0c7210 */ /* 0x000fe40007f9e0ff */
[----:B------:R-:W-:Y:S02]  /*0d80*/  LOP3.LUT R15, R15, 0x4, RZ, 0xc0, !PT ;  /* 0x000000040f0f7812 */ /* 0x000fe400078ec0ff */
[----:B------:R-:W-:Y:S02]  /*0d90*/  IADD3.X R29, RZ, R13, RZ, P4, !PT ;  /* 0x0000000dff1d7210 */ /* 0x000fe400027fe4ff */
[----:B------:R-:W-:-:S04]  /*0da0*/  IADD3 R28, P4, R18, R15, RZ ;  /* 0x0000000f121c7210 */ /* 0x000fc80007f9e0ff */
[----:B------:R-:W-:Y:S02]  /*0db0*/  IADD3.X R19, RZ, R19, RZ, P4, !PT ;  /* 0x00000013ff137210 */ /* 0x000fe400027fe4ff */
[----:B-----5:R-:W-:Y:S02]  /*0dc0*/  SHF.R.U32.HI R13, RZ, 0x1d, R23 ;  /* 0x0000001dff0d7819 */ /* 0x020fe40000011617 */
[C---:B------:R-:W-:Y:S02]  /*0dd0*/  LEA R14, P4, R12.reuse, UR6, 0xb ;  /* 0x000000060c0e7c11 */ /* 0x040fe4000f8858ff */
[----:B------:R-:W-:Y:S02]  /*0de0*/  LOP3.LUT R13, R13, 0x4, RZ, 0xc0, !PT ;  /* 0x000000040d0d7812 */ /* 0x000fe400078ec0ff */
[----:B------:R-:W-:Y:S02]  /*0df0*/  LEA.HI.X R15, R12, UR7, R29, 0xb, P4 ;  /* 0x000000070c0f7c11 */ /* 0x000fe4000a0f5c1d */
[----:B------:R-:W-:-:S02]  /*0e00*/  IADD3 R18, P5, R22, R13, RZ ;  /* 0x0000000d16127210 */ /* 0x000fc40007fbe0ff */
[----:B------:R-:W-:Y:S01]  /*0e10*/  LEA R12, P4, R26, UR6, 0xb ;  /* 0x000000061a0c7c11 */ /* 0x000fe2000f8858ff */
[C---:B------:R-:W-:Y:S01]  /*0e20*/  IMAD.WIDE R14, R7.reuse, 0x4, R14 ;  /* 0x00000004070e7825 */ /* 0x040fe200078e020e */
[----:B------:R-:W-:Y:S02]  /*0e30*/  SHF.L.U32 R51, R28, 0xd, RZ ;  /* 0x0000000d1c337819 */ /* 0x000fe400000006ff */
[----:B------:R-:W-:Y:S01]  /*0e40*/  LEA.HI.X R13, R26, UR7, R27, 0xb, P4 ;  /* 0x000000071a0d7c11 */ /* 0x000fe2000a0f5c1b */
[----:B------:R-:W-:Y:S02]  /*0e50*/  IMAD.X R23, RZ, RZ, R23, P5 ;  /* 0x000000ffff177224 */ /* 0x000fe400028e0617 */
[----:B------:R-:W-:Y:S01]  /*0e60*/  IMAD.SHL.U32 R43, R18, 0x2000, RZ ;  /* 0x00002000122b7824 */ /* 0x000fe200078e00ff */
[----:B------:R-:W-:Y:S01]  /*0e70*/  SHF.L.U64.HI R19, R28, 0xd, R19 ;  /* 0x0000000d1c137819 */ /* 0x000fe20000010213 */
[----:B------:R-:W-:Y:S01]  /*0e80*/  IMAD.WIDE R12, R7, 0x4, R12 ;  /* 0x00000004070c7825 */ /* 0x000fe200078e020c */
[----:B------:R-:W-:-:S02]  /*0e90*/  SHF.L.U64.HI R23, R18, 0xd, R23 ;  /* 0x0000000d12177819 */ /* 0x000fc40000010217 */
[----:B-1----:R-:W-:Y:S02]  /*0ea0*/  IADD3 R48, P5, R14, R43, RZ ;  /* 0x0000002b0e307210 */ /* 0x002fe40007fbe0ff */
[----:B------:R-:W-:-:S03]  /*0eb0*/  IADD3 R54, P4, R14, R51, RZ ;  /* 0x000000330e367210 */ /* 0x000fc60007f9e0ff */
[----:B------:R-:W-:Y:S01]  /*0ec0*/  IMAD.X R49, R15, 0x1, R23, P5 ;  /* 0x000000010f317824 */ /* 0x000fe200028e0617 */
[----:B------:R-:W-:Y:S02]  /*0ed0*/  IADD3.X R55, R15, R19, RZ, P4, !PT ;  /* 0x000000130f377210 */ /* 0x000fe400027fe4ff */
[----:B------:R-:W-:Y:S02]  /*0ee0*/  IADD3 R42, P5, R12, R43, RZ ;  /* 0x0000002b0c2a7210 */ /* 0x000fe40007fbe0ff */
[----:B------:R-:W-:Y:S02]  /*0ef0*/  IADD3 R50, P4, R12, R51, RZ ;  /* 0x000000330c327210 */ /* 0x000fe40007f9e0ff */
[----:B------:R-:W-:Y:S01]  /*0f00*/  SHF.R.S32.HI R12, RZ, 0x9, R11 ;  /* 0x00000009ff0c7819 */ /* 0x000fe2000001140b */
[----:B------:R-:W-:Y:S01]  /*0f10*/  IMAD.X R43, R13, 0x1, R23, P5 ;  /* 0x000000010d2b7824 */ /* 0x000fe200028e0617 */
[----:B------:R-:W-:Y:S02]  /*0f20*/  IADD3.X R51, R13, R19, RZ, P4, !PT ;  /* 0x000000130d337210 */ /* 0x000fe400027fe4ff */
[C---:B------:R-:W-:Y:S01]  /*0f30*/  LEA R13, R12.reuse, R7, 0xf ;  /* 0x000000070c0d7211 */ /* 0x040fe200078e78ff */
[----:B------:R-:W-:Y:S01]  /*0f40*/  IMAD.SHL.U32 R11, R12, 0x2000, RZ ;  /* 0x000020000c0b7824 */ /* 0x000fe200078e00ff */
[----:B------:R-:W-:-:S02]  /*0f50*/  CS2R R14, SRZ ;  /* 0x00000000000e7805 */ /* 0x000fc4000001ff00 */
[-C--:B------:R-:W-:Y:S01]  /*0f60*/  LEA R3, R3, R13.reuse, 0x9 ;  /* 0x0000000d03037211 */ /* 0x080fe200078e48ff */
[--C-:B------:R-:W-:Y:S01]  /*0f70*/  IMAD R0, R0, 0x200, R13.reuse ;  /* 0x0000020000007824 */ /* 0x100fe200078e020d */
[----:B------:R-:W-:Y:S01]  /*0f80*/  LEA R4, R4, R13, 0x9 ;  /* 0x0000000d04047211 */ /* 0x000fe200078e48ff */
[----:B------:R-:W-:Y:S01]  /*0f90*/  IMAD R6, R6, 0x200, R13 ;  /* 0x0000020006067824 */ /* 0x000fe200078e020d */
[----:B------:R-:W-:Y:S01]  /*0fa0*/  CS2R R12, SRZ ;  /* 0x00000000000c7805 */ /* 0x000fe2000001ff00 */
[----:B------:R-:W-:Y:S01]  /*0fb0*/  IMAD.WIDE R16, R11, 0x4, R16 ;  /* 0x000000040b107825 */ /* 0x000fe200078e0210 */
[----:B------:R-:W-:-:S04]  /*0fc0*/  CS2R R18, SRZ ;  /* 0x0000000000127805 */ /* 0x000fc8000001ff00 */
[----:B------:R0:W2:Y:S01]  /*0fd0*/  @!P2 LDG.E.128 R12, desc[UR4][R16.64] ;  /* 0x00000004100ca981 */ /* 0x0000a2000c1e1d00 */
[C---:B------:R-:W-:Y:S01]  /*0fe0*/  IMAD.WIDE R20, R11.reuse, 0x4, R20 ;  /* 0x000000040b147825 */ /* 0x040fe200078e0214 */
[----:B------:R-:W-:Y:S02]  /*0ff0*/  CS2R R22, SRZ ;  /* 0x0000000000167805 */ /* 0x000fe4000001ff00 */
[----:B0-----:R-:W-:Y:S01]  /*1000*/  CS2R R16, SRZ ;  /* 0x0000000000107805 */ /* 0x001fe2000001ff00 */
[----:B------:R-:W-:-:S05]  /*1010*/  IMAD.WIDE R24, R11, 0x4, R24 ;  /* 0x000000040b187825 */ /* 0x000fca00078e0218 */
[----:B------:R0:W2:Y:S01]  /*1020*/  @!P2 LDG.E.128 R16, desc[UR4][R20.64] ;  /* 0x000000041410a981 */ /* 0x0000a2000c1e1d00 */
[----:B------:R-:W-:Y:S01]  /*1030*/  CS2R R26, SRZ ;  /* 0x00000000001a7805 */ /* 0x000fe2000001ff00 */
[----:B------:R-:W-:Y:S01]  /*1040*/  IMAD.WIDE R32, R11, 0x4, R32 ;  /* 0x000000040b207825 */ /* 0x000fe200078e0220 */
[----:B0-----:R-:W-:-:S06]  /*1050*/  CS2R R20, SRZ ;  /* 0x0000000000147805 */ /* 0x001fcc000001ff00 */
[----:B------:R0:W3:Y:S02]  /*1060*/  @!P2 LDG.E.128 R20, desc[UR4][R24.64] ;  /* 0x000000041814a981 */ /* 0x0000e4000c1e1d00 */
[----:B0-----:R-:W-:-:S06]  /*1070*/  CS2R R24, SRZ ;  /* 0x0000000000187805 */ /* 0x001fcc000001ff00 */
[----:B------:R-:W3:Y:S01]  /*1080*/  @!P2 LDG.E.128 R24, desc[UR4][R32.64] ;  /* 0x000000042018a981 */ /* 0x000ee2000c1e1d00 */
[----:B------:R-:W-:-:S04]  /*1090*/  IMAD.WIDE R60, R11, 0x4, R60 ;  /* 0x000000040b3c7825 */ /* 0x000fc800078e023c */
        /* <DEDUP_REMOVED lines=11> */
[----:B--2---:R-:W-:Y:S01]  /*1150*/  FADD R28, R17, -R13 ;  /* 0x8000000d111c7221 */ /* 0x004fe20000000000 */
[----:B------:R-:W-:-:S03]  /*1160*/  FADD R11, R16, -R12 ;  /* 0x8000000c100b7221 */ /* 0x000fc60000000000 */
[-C--:B------:R-:W-:Y:S01]  /*1170*/  FFMA R28, R28, R35.reuse, R13 ;  /* 0x000000231c1c7223 */ /* 0x080fe2000000000d */
[-C--:B------:R-:W-:Y:S01]  /*1180*/  FFMA R11, R11, R35.reuse, R12 ;  /* 0x000000230b0b7223 */ /* 0x080fe2000000000c */
[--C-:B------:R-:W-:Y:S01]  /*1190*/  FADD R29, R18, -R14.reuse ;  /* 0x8000000e121d7221 */ /* 0x100fe20000000000 */
[--C-:B------:R-:W-:Y:S01]  /*11a0*/  FADD R30, R19, -R15.reuse ;  /* 0x8000000f131e7221 */ /* 0x100fe20000000000 */
[----:B------:R-:W-:Y:S02]  /*11b0*/  CS2R R16, SRZ ;  /* 0x0000000000107805 */ /* 0x000fe4000001ff00 */
[-C--:B------:R-:W-:Y:S01]  /*11c0*/  FFMA R29, R29, R35.reuse, R14 ;  /* 0x000000231d1d7223 */ /* 0x080fe2000000000e */
[----:B------:R-:W-:Y:S01]  /*11d0*/  FFMA R30, R30, R35, R15 ;  /* 0x000000231e1e7223 */ /* 0x000fe2000000000f */
[----:B------:R-:W-:Y:S02]  /*11e0*/  CS2R R14, SRZ ;  /* 0x00000000000e7805 */ /* 0x000fe4000001ff00 */
[----:B------:R-:W-:-:S06]  /*11f0*/  CS2R R18, SRZ ;  /* 0x0000000000127805 */ /* 0x000fcc000001ff00 */
[----:B------:R-:W2:Y:S01]  /*1200*/  @!P1 LDG.E.128 R16, desc[UR4][R36.64] ;  /* 0x0000000424109981 */ /* 0x000ea2000c1e1d00 */
[----:B---3--:R-:W-:Y:S01]  /*1210*/  FADD R13, R24, -R20 ;  /* 0x80000014180d7221 */ /* 0x008fe20000000000 */
[----:B------:R-:W-:-:S03]  /*1220*/  FADD R12, R25, -R21 ;  /* 0x80000015190c7221 */ /* 0x000fc60000000000 */
[-C--:B------:R-:W-:Y:S01]  /*1230*/  FFMA R32, R13, R35.reuse, R20 ;  /* 0x000000230d207223 */ /* 0x080fe20000000014 */
[----:B------:R-:W-:Y:S01]  /*1240*/  FFMA R33, R12, R35, R21 ;  /* 0x000000230c217223 */ /* 0x000fe20000000015 */
[----:B------:R-:W-:Y:S01]  /*1250*/  FADD R13, R26, -R22 ;  /* 0x800000161a0d7221 */ /* 0x000fe20000000000 */
[----:B------:R-:W-:-:S03]  /*1260*/  FADD R12, R27, -R23 ;  /* 0x800000171b0c7221 */ /* 0x000fc60000000000 */
[-C--:B------:R-:W-:Y:S01]  /*1270*/  FFMA R34, R13, R35.reuse, R22 ;  /* 0x000000230d227223 */ /* 0x080fe20000000016 */
[----:B------:R-:W-:Y:S01]  /*1280*/  FFMA R35, R12, R35, R23 ;  /* 0x000000230c237223 */ /* 0x000fe20000000017 */
[----:B------:R-:W-:-:S06]  /*1290*/  CS2R R12, SRZ ;  /* 0x00000000000c7805 */ /* 0x000fcc000001ff00 */
[----:B------:R-:W2:Y:S01]  /*12a0*/  @!P1 LDG.E.128 R12, desc[UR4][R60.64] ;  /* 0x000000043c0c9981 */ /* 0x000ea2000c1e1d00 */
[----:B------:R-:W-:Y:S02]  /*12b0*/  CS2R R22, SRZ ;  /* 0x0000000000167805 */ /* 0x000fe4000001ff00 */
[----:B------:R-:W-:Y:S02]  /*12c0*/  CS2R R24, SRZ ;  /* 0x0000000000187805 */ /* 0x000fe4000001ff00 */
[----:B------:R-:W-:-:S06]  /*12d0*/  CS2R R26, SRZ ;  /* 0x00000000001a7805 */ /* 0x000fcc000001ff00 */
[----:B------:R-:W3:Y:S01]  /*12e0*/  @!P1 LDG.E.128 R24, desc[UR4][R40.64] ;  /* 0x0000000428189981 */ /* 0x000ee2000c1e1d00 */
[----:B--2---:R-:W-:-:S04]  /*12f0*/  FADD R21, R16, -R12 ;  /* 0x8000000c10157221 */ /* 0x004fc80000000000 */
[----:B------:R-:W-:Y:S01]  /*1300*/  FFMA R36, R21, R45, R12 ;  /* 0x0000002d15247223 */ /* 0x000fe2000000000c */
[----:B------:R-:W-:-:S06]  /*1310*/  CS2R R20, SRZ ;  /* 0x0000000000147805 */ /* 0x000fcc000001ff00 */
[----:B------:R0:W3:Y:S01]  /*1320*/  @!P1 LDG.E.128 R20, desc[UR4][R38.64] ;  /* 0x0000000426149981 */ /* 0x0000e2000c1e1d00 */
[----:B------:R-:W-:-:S04]  /*1330*/  FADD R16, R17, -R13 ;  /* 0x8000000d11107221 */ /* 0x000fc80000000000 */
[----:B------:R-:W-:Y:S01]  /*1340*/  FFMA R37, R16, R45, R13 ;  /* 0x0000002d10257223 */ /* 0x000fe2000000000d */
[----:B------:R-:W-:Y:S01]  /*1350*/  FADD R13, R18, -R14 ;  /* 0x8000000e120d7221 */ /* 0x000fe20000000000 */
[----:B------:R-:W-:-:S03]  /*1360*/  FADD R12, R19, -R15 ;  /* 0x8000000f130c7221 */ /* 0x000fc60000000000 */
[-C--:B0-----:R-:W-:Y:S01]  /*1370*/  FFMA R38, R13, R45.reuse, R14 ;  /* 0x0000002d0d267223 */ /* 0x081fe2000000000e */
[-C--:B------:R-:W-:Y:S01]  /*1380*/  FFMA R39, R12, R45.reuse, R15 ;  /* 0x0000002d0c277223 */ /* 0x080fe2000000000f */
[--C-:B---3--:R-:W-:Y:S01]  /*1390*/  FADD R13, R24, -R20.reuse ;  /* 0x80000014180d7221 */ /* 0x108fe20000000000 */
[----:B------:R-:W-:Y:S01]  /*13a0*/  FADD R12, R25, -R21 ;  /* 0x80000015190c7221 */ /* 0x000fe20000000000 */
[----:B------:R-:W-:Y:S02]  /*13b0*/  FADD R14, R27, -R23 ;  /* 0x800000171b0e7221 */ /* 0x000fe40000000000 */
[-C--:B------:R-:W-:Y:S01]  /*13c0*/  FFMA R40, R13, R45.reuse, R20 ;  /* 0x0000002d0d287223 */ /* 0x080fe20000000014 */
[--C-:B------:R-:W-:Y:S01]  /*13d0*/  FADD R13, R26, -R22.reuse ;  /* 0x800000161a0d7221 */ /* 0x100fe20000000000 */
[-C--:B------:R-:W-:Y:S01]  /*13e0*/  FFMA R41, R12, R45.reuse, R21 ;  /* 0x0000002d0c297223 */ /* 0x080fe20000000015 */
[----:B------:R-:W-:Y:S02]  /*13f0*/  CS2R R20, SRZ ;  /* 0x0000000000147805 */ /* 0x000fe4000001ff00 */
[-C--:B------:R-:W-:Y:S01]  /*1400*/  FFMA R44, R13, R45.reuse, R22 ;  /* 0x0000002d0d2c7223 */ /* 0x080fe20000000016 */
[----:B------:R-:W-:Y:S01]  /*1410*/  FFMA R45, R14, R45, R23 ;  /* 0x0000002d0e2d7223 */ /* 0x000fe20000000017 */
[----:B------:R-:W-:-:S02]  /*1420*/  CS2R R22, SRZ ;  /* 0x0000000000167805 */ /* 0x000fc4000001ff00 */
[----:B------:R-:W-:Y:S02]  /*1430*/  CS2R R24, SRZ ;  /* 0x0000000000187805 */ /* 0x000fe4000001ff00 */
[----:B------:R-:W-:Y:S02]  /*1440*/  CS2R R26, SRZ ;  /* 0x00000000001a7805 */ /* 0x000fe4000001ff00 */
[----:B------:R-:W2:Y:S04]  /*1450*/  @!P0 LDG.E.128 R20, desc[UR4][R58.64] ;  /* 0x000000043a148981 */ /* 0x000ea8000c1e1d00 */
[----:B------:R-:W2:Y:S01]  /*1460*/  @!P0 LDG.E.128 R24, desc[UR4][R46.64] ;  /* 0x000000042e188981 */ /* 0x000ea2000c1e1d00 */
[----:B------:R-:W-:Y:S02]  /*1470*/  CS2R R16, SRZ ;  /* 0x0000000000107805 */ /* 0x000fe4000001ff00 */
[----:B------:R-:W-:-:S02]  /*1480*/  CS2R R18, SRZ ;  /* 0x0000000000127805 */ /* 0x000fc4000001ff00 */
[----:B------:R-:W-:-:S04]  /*1490*/  CS2R R14, SRZ ;  /* 0x00000000000e7805 */ /* 0x000fc8000001ff00 */
[----:B------:R0:W3:Y:S01]  /*14a0*/  @!P0 LDG.E.128 R16, desc[UR4][R52.64] ;  /* 0x0000000434108981 */ /* 0x0000e2000c1e1d00 */
[----:B--2---:R-:W-:Y:S01]  /*14b0*/  FADD R13, R24, -R20 ;  /* 0x80000014180d7221 */ /* 0x004fe20000000000 */
[----:B------:R-:W-:-:S03]  /*14c0*/  FADD R12, R25, -R21 ;  /* 0x80000015190c7221 */ /* 0x000fc60000000000 */
[-C--:B------:R-:W-:Y:S01]  /*14d0*/  FFMA R46, R13, R31.reuse, R20 ;  /* 0x0000001f0d2e7223 */ /* 0x080fe20000000014 */
[----:B------:R-:W-:Y:S01]  /*14e0*/  FADD R13, R26, -R22 ;  /* 0x800000161a0d7221 */ /* 0x000fe20000000000 */
[----:B------:R-:W-:-:S03]  /*14f0*/  FFMA R47, R12, R31, R21 ;  /* 0x0000001f0c2f7223 */ /* 0x000fc60000000015 */
[----:B0-----:R-:W-:Y:S01]  /*1500*/  FFMA R52, R13, R31, R22 ;  /* 0x0000001f0d347223 */ /* 0x001fe20000000016 */
[----:B------:R-:W-:-:S06]  /*1510*/  CS2R R12, SRZ ;  /* 0x00000000000c7805 */ /* 0x000fcc000001ff00 */
[----:B------:R-:W3:Y:S01]  /*1520*/  @!P0 LDG.E.128 R12, desc[UR4][R56.64] ;  /* 0x00000004380c8981 */ /* 0x000ee2000c1e1d00 */
[--C-:B------:R-:W-:Y:S01]  /*1530*/  FADD R20, R27, -R23.reuse ;  /* 0x800000171b147221 */ /* 0x100fe20000000000 */
[----:B------:R-:W-:Y:S02]  /*1540*/  CS2R R24, SRZ ;  /* 0x0000000000187805 */ /* 0x000fe4000001ff00 */
[----:B------:R-:W-:Y:S01]  /*1550*/  CS2R R26, SRZ ;  /* 0x00000000001a7805 */ /* 0x000fe2000001ff00 */
[----:B------:R-:W-:Y:S01]  /*1560*/  FFMA R53, R20, R31, R23 ;  /* 0x0000001f14357223 */ /* 0x000fe20000000017 */
[----:B------:R-:W-:-:S04]  /*1570*/  CS2R R22, SRZ ;  /* 0x0000000000167805 */ /* 0x000fc8000001ff00 */
[----:B------:R-:W2:Y:S01]  /*1580*/  @!P3 LDG.E.128 R24, desc[UR4][R50.64] ;  /* 0x000000043218b981 */ /* 0x000ea2000c1e1d00 */
[----:B---3--:R-:W-:-:S04]  /*1590*/  FADD R21, R12, -R16 ;  /* 0x800000100c157221 */ /* 0x008fc80000000000 */
[----:B------:R-:W-:Y:S01]  /*15a0*/  FFMA R56, R21, R31, R16 ;  /* 0x0000001f15387223 */ /* 0x000fe20000000010 */
[----:B------:R-:W-:-:S06]  /*15b0*/  CS2R R20, SRZ ;  /* 0x0000000000147805 */ /* 0x000fcc000001ff00 */
[----:B------:R0:W2:Y:S01]  /*15c0*/  @!P3 LDG.E.128 R20, desc[UR4][R54.64] ;  /* 0x000000043614b981 */ /* 0x0000a2000c1e1d00 */
[----:B------:R-:W-:Y:S01]  /*15d0*/  FADD R12, R13, -R17 ;  /* 0x800000110d0c7221 */ /* 0x000fe20000000000 */
[----:B------:R-:W-:-:S03]  /*15e0*/  FADD R13, R14, -R18 ;  /* 0x800000120e0d7221 */ /* 0x000fc60000000000 */
[-C--:B0-----:R-:W-:Y:S01]  /*15f0*/  FFMA R54, R12, R31.reuse, R17 ;  /* 0x0000001f0c367223 */ /* 0x081fe20000000011 */
[--C-:B------:R-:W-:Y:S01]  /*1600*/  FADD R12, R15, -R19.reuse ;  /* 0x800000130f0c7221 */ /* 0x100fe20000000000 */
[-C--:B------:R-:W-:Y:S01]  /*1610*/  FFMA R55, R13, R31.reuse, R18 ;  /* 0x0000001f0d377223 */ /* 0x080fe20000000012 */
[----:B------:R-:W-:Y:S02]  /*1620*/  CS2R R14, SRZ ;  /* 0x00000000000e7805 */ /* 0x000fe4000001ff00 */
[----:B------:R-:W-:Y:S01]  /*1630*/  FFMA R31, R12, R31, R19 ;  /* 0x0000001f0c1f7223 */ /* 0x000fe20000000013 */
[----:B------:R-:W-:Y:S02]  /*1640*/  CS2R R12, SRZ ;  /* 0x00000000000c7805 */ /* 0x000fe4000001ff00 */
[----:B------:R-:W-:-:S04]  /*1650*/  CS2R R18, SRZ ;  /* 0x0000000000127805 */ /* 0x000fc8000001ff00 */
[----:B------:R-:W3:Y:S01]  /*1660*/  @!P3 LDG.E.128 R12, desc[UR4][R48.64] ;  /* 0x00000004300cb981 */ /* 0x000ee2000c1e1d00 */
[----:B--2---:R-:W-:Y:S01]  /*1670*/  FADD R17, R24, -R20 ;  /* 0x8000001418117221 */ /* 0x004fe20000000000 */
[----:B------:R-:W-:-:S03]  /*1680*/  FADD R16, R25, -R21 ;  /* 0x8000001519107221 */ /* 0x000fc60000000000 */
[-C--:B------:R-:W-:Y:S01]  /*1690*/  FFMA R20, R17, R8.reuse, R20 ;  /* 0x0000000811147223 */ /* 0x080fe20000000014 */
[----:B------:R-:W-:Y:S01]  /*16a0*/  FFMA R21, R16, R8, R21 ;  /* 0x0000000810157223 */ /* 0x000fe20000000015 */
[----:B------:R-:W-:-:S06]  /*16b0*/  CS2R R16, SRZ ;  /* 0x0000000000107805 */ /* 0x000fcc000001ff00 */
[----:B------:R0:W3:Y:S01]  /*16c0*/  @!P3 LDG.E.128 R16, desc[UR4][R42.64] ;  /* 0x000000042a10b981 */ /* 0x0000e2000c1e1d00 */
[----:B------:R-:W-:Y:S01]  /*16d0*/  FADD R32, -R11, R32 ;  /* 0x000000200b207221 */ /* 0x000fe20000000100 */
[----:B------:R-:W-:Y:S01]  /*16e0*/  FADD R24, -R37, R41 ;  /* 0x0000002925187221 */ /* 0x000fe20000000100 */
[----:B------:R-:W-:Y:S02]  /*16f0*/  FADD R33, -R28, R33 ;  /* 0x000000211c217221 */ /* 0x000fe40000000100 */
[-C--:B------:R-:W-:Y:S01]  /*1700*/  FFMA R32, R32, R10.reuse, R11 ;  /* 0x0000000a20207223 */ /* 0x080fe2000000000b */
[----:B------:R-:W-:Y:S01]  /*1710*/  FADD R11, -R36, R40 ;  /* 0x00000028240b7221 */ /* 0x000fe20000000100 */
[----:B------:R-:W-:Y:S01]  /*1720*/  FADD R34, -R29, R34 ;  /* 0x000000221d227221 */ /* 0x000fe20000000100 */
[----:B------:R-:W-:Y:S01]  /*1730*/  FADD R35, -R30, R35 ;  /* 0x000000231e237221 */ /* 0x000fe20000000100 */
[-C--:B------:R-:W-:Y:S01]  /*1740*/  FFMA R28, R33, R10.reuse, R28 ;  /* 0x0000000a211c7223 */ /* 0x080fe2000000001c */
[-C--:B------:R-:W-:Y:S01]  /*1750*/  FFMA R36, R11, R5.reuse, R36 ;  /* 0x000000050b247223 */ /* 0x080fe20000000024 */
[-C--:B------:R-:W-:Y:S01]  /*1760*/  FFMA R29, R34, R10.reuse, R29 ;  /* 0x0000000a221d7223 */ /* 0x080fe2000000001d */
[----:B------:R-:W-:Y:S01]  /*1770*/  FFMA R30, R35, R10, R30 ;  /* 0x0000000a231e7223 */ /* 0x000fe2000000001e */
[----:B------:R-:W-:Y:S01]  /*1780*/  FFMA R37, R24, R5, R37 ;  /* 0x0000000518257223 */ /* 0x000fe20000000025 */
[----:B------:R-:W1:Y:S08]  /*1790*/  LDC.64 R10, c[0x0][0x250] ;  /* 0x00009400ff0a7b82 */ /* 0x000e700000000a00 */
[----:B------:R-:W0:Y:S01]  /*17a0*/  LDC.64 R24, c[0x0][0x210] ;  /* 0x00008400ff187b82 */ /* 0x000e220000000a00 */
[----:B------:R-:W-:Y:S01]  /*17b0*/  FADD R34, -R39, R45 ;  /* 0x0000002d27227221 */ /* 0x000fe20000000100 */
[----:B------:R-:W-:Y:S01]  /*17c0*/  FADD R33, -R38, R44 ;  /* 0x0000002c26217221 */ /* 0x000fe20000000100 */
[----:B------:R-:W-:-:S02]  /*17d0*/  FADD R35, -R46, R56 ;  /* 0x000000382e237221 */ /* 0x000fc40000000100 */
[-C--:B------:R-:W-:Y:S01]  /*17e0*/  FFMA R39, R34, R5.reuse, R39 ;  /* 0x0000000522277223 */ /* 0x080fe20000000027 */
[----:B------:R-:W-:Y:S01]  /*17f0*/  FADD R34, -R53, R31 ;  /* 0x0000001f35227221 */ /* 0x000fe20000000100 */
[----:B------:R-:W-:Y:S01]  /*1800*/  FADD R31, R26, -R22 ;  /* 0x800000161a1f7221 */ /* 0x000fe20000000000 */
[----:B------:R-:W-:Y:S01]  /*1810*/  FFMA R38, R33, R5, R38 ;  /* 0x0000000521267223 */ /* 0x000fe20000000026 */
[----:B------:R-:W-:Y:S01]  /*1820*/  FADD R26, R27, -R23 ;  /* 0x800000171b1a7221 */ /* 0x000fe20000000000 */
[-C--:B------:R-:W-:Y:S01]  /*1830*/  FFMA R46, R35, R9.reuse, R46 ;  /* 0x00000009232e7223 */ /* 0x080fe2000000002e */
[----:B------:R-:W-:Y:S01]  /*1840*/  FFMA R53, R34, R9, R53 ;  /* 0x0000000922357223 */ /* 0x000fe20000000035 */
[----:B------:R-:W-:Y:S01]  /*1850*/  FADD R54, -R47, R54 ;  /* 0x000000362f367221 */ /* 0x000fe20000000100 */
[----:B------:R-:W-:Y:S01]  /*1860*/  FADD R55, -R52, R55 ;  /* 0x0000003734377221 */ /* 0x000fe20000000100 */
[-C--:B------:R-:W-:Y:S01]  /*1870*/  FFMA R33, R26, R8.reuse, R23 ;  /* 0x000000081a217223 */ /* 0x080fe20000000017 */
[----:B------:R-:W-:Y:S01]  /*1880*/  FFMA R31, R31, R8, R22 ;  /* 0x000000081f1f7223 */ /* 0x000fe20000000016 */
[----:B-1----:R-:W-:-:S04]  /*1890*/  IMAD.WIDE R26, R7, 0x4, R10 ;  /* 0x00000004071a7825 */ /* 0x002fc800078e020a */
[-C--:B------:R-:W-:Y:S01]  /*18a0*/  FFMA R47, R54, R9.reuse, R47 ;  /* 0x00000009362f7223 */ /* 0x080fe2000000002f */
[----:B------:R-:W-:Y:S01]  /*18b0*/  FFMA R52, R55, R9, R52 ;  /* 0x0000000937347223 */ /* 0x000fe20000000034 */
[----:B------:R-:W-:Y:S01]  /*18c0*/  CS2R R10, SRZ ;  /* 0x00000000000a7805 */ /* 0x000fe2000001ff00 */
[----:B0-----:R-:W-:Y:S01]  /*18d0*/  IMAD.WIDE R42, R4, 0x4, R24 ;  /* 0x00000004042a7825 */ /* 0x001fe200078e0218 */
[----:B------:R-:W-:-:S03]  /*18e0*/  MOV R4, RZ ;  /* 0x000000ff00047202 */ /* 0x000fc60000000f00 */
[----:B------:R-:W-:Y:S01]  /*18f0*/  IMAD.WIDE R44, R6, 0x4, R24 ;  /* 0x00000004062c7825 */ /* 0x000fe200078e0218 */
[----:B------:R-:W-:-:S03]  /*1900*/  CS2R R6, SRZ ;  /* 0x0000000000067805 */ /* 0x000fc6000001ff00 */
[----:B------:R-:W-:-:S04]  /*1910*/  IMAD.WIDE R22, R3, 0x4, R24 ;  /* 0x0000000403167825 */ /* 0x000fc800078e0218 */
[----:B------:R-:W-:Y:S02]  /*1920*/  IMAD.WIDE R40, R0, 0x4, R24 ;  /* 0x0000000400287825 */ /* 0x000fe400078e0218 */
[----:B------:R-:W2:Y:S02]  /*1930*/  LDG.E.EL.128 R24, desc[UR4][R26.64] ;  /* 0x000000041a187981 */ /* 0x000ea4000c2e1d00 */
[----:B---3--:R-:W-:Y:S01]  /*1940*/  FADD R5, R18, -R14 ;  /* 0x8000000e12057221 */ /* 0x008fe20000000000 */
[----:B------:R-:W-:Y:S01]  /*1950*/  FADD R35, R16, -R12 ;  /* 0x8000000c10237221 */ /* 0x000fe20000000000 */
[----:B------:R-:W-:Y:S01]  /*1960*/  FADD R34, R17, -R13 ;  /* 0x8000000d11227221 */ /* 0x000fe20000000000 */
[----:B------:R-:W-:Y:S01]  /*1970*/  FADD R50, R19, -R15 ;  /* 0x8000000f13327221 */ /* 0x000fe20000000000 */
[-C--:B------:R-:W-:Y:S01]  /*1980*/  FFMA R48, R5, R8.reuse, R14 ;  /* 0x0000000805307223 */ /* 0x080fe2000000000e */
[-C--:B------:R-:W-:Y:S01]  /*1990*/  FFMA R35, R35, R8.reuse, R12 ;  /* 0x0000000823237223 */ /* 0x080fe2000000000c */
[-C--:B------:R-:W-:Y:S01]  /*19a0*/  FFMA R34, R34, R8.reuse, R13 ;  /* 0x0000000822227223 */ /* 0x080fe2000000000d */
[----:B------:R-:W-:Y:S01]  /*19b0*/  FFMA R50, R50, R8, R15 ;  /* 0x0000000832327223 */ /* 0x000fe2000000000f */
[----:B------:R-:W-:Y:S01]  /*19c0*/  IMAD.MOV.U32 R5, RZ, RZ, RZ ;  /* 0x000000ffff057224 */ /* 0x000fe200078e00ff */
[----:B------:R-:W-:-:S02]  /*19d0*/  CS2R R8, SRZ ;  /* 0x0000000000087805 */ /* 0x000fc4000001ff00 */
[----:B------:R-:W-:Y:S02]  /*19e0*/  CS2R R12, SRZ ;  /* 0x00000000000c7805 */ /* 0x000fe4000001ff00 */
[----:B------:R-:W-:Y:S01]  /*19f0*/  CS2R R14, SRZ ;  /* 0x00000000000e7805 */ /* 0x000fe2000001ff00 */
[----:B------:R-:W2:Y:S04]  /*1a00*/  @!P2 LDG.E.EL.128 R4, desc[UR4][R22.64] ;  /* 0x000000041604a981 */ /* 0x000ea8000c2e1d00 */
[----:B------:R-:W3:Y:S01]  /*1a10*/  @!P1 LDG.E.EL.128 R8, desc[UR4][R40.64] ;  /* 0x0000000428089981 */ /* 0x000ee2000c2e1d00 */
[----:B------:R-:W-:-:S03]  /*1a20*/  CS2R R16, SRZ ;  /* 0x0000000000107805 */ /* 0x000fc6000001ff00 */
[----:B------:R-:W4:Y:S01]  /*1a30*/  @!P0 LDG.E.EL.128 R12, desc[UR4][R42.64] ;  /* 0x000000042a0c8981 */ /* 0x000f22000c2e1d00 */
[----:B------:R-:W-:-:S06]  /*1a40*/  CS2R R18, SRZ ;  /* 0x0000000000127805 */ /* 0x000fcc000001ff00 */
[----:B------:R-:W5:Y:S01]  /*1a50*/  @!P3 LDG.E.EL.128 R16, desc[UR4][R44.64] ;  /* 0x000000042c10b981 */ /* 0x000f62000c2e1d00 */
[----:B------:R-:W-:Y:S01]  /*1a60*/  FADD R35, -R20, R35 ;  /* 0x0000002314237221 */ /* 0x000fe20000000100 */
[----:B------:R-:W-:Y:S01]  /*1a70*/  FADD R34, -R21, R34 ;  /* 0x0000002215227221 */ /* 0x000fe20000000100 */
[----:B------:R-:W-:Y:S01]  /*1a80*/  FADD R48, -R31, R48 ;  /* 0x000000301f307221 */ /* 0x000fe20000000100 */
[----:B------:R-:W-:Y:S01]  /*1a90*/  FADD R50, -R33, R50 ;  /* 0x0000003221327221 */ /* 0x000fe20000000100 */
[-C--:B------:R-:W-:Y:S01]  /*1aa0*/  FFMA R20, R35, R2.reuse, R20 ;  /* 0x0000000223147223 */ /* 0x080fe20000000014 */
[-C--:B------:R-:W-:Y:S01]  /*1ab0*/  FFMA R21, R34, R2.reuse, R21 ;  /* 0x0000000222157223 */ /* 0x080fe20000000015 */
[-C--:B------:R-:W-:Y:S01]  /*1ac0*/  FFMA R31, R48, R2.reuse, R31 ;  /* 0x00000002301f7223 */ /* 0x080fe2000000001f */
[----:B------:R-:W-:Y:S01]  /*1ad0*/  FFMA R2, R50, R2, R33 ;  /* 0x0000000232027223 */ /* 0x000fe20000000021 */
[----:B------:R-:W-:Y:S01]  /*1ae0*/  BAR.SYNC.DEFER_BLOCKING 0x0 ;  /* 0x0000000000007b1d */ /* 0x000fe20000010000 */
[----:B--2---:R-:W-:Y:S01]  /*1af0*/  FADD R33, R24, R4 ;  /* 0x0000000418217221 */ /* 0x004fe20000000000 */
[----:B------:R-:W-:Y:S01]  /*1b00*/  FADD R5, R25, R5 ;  /* 0x0000000519057221 */ /* 0x000fe20000000000 */
[----:B------:R-:W-:Y:S01]  /*1b10*/  FADD R6, R26, R6 ;  /* 0x000000061a067221 */ /* 0x000fe20000000000 */
[----:B------:R-:W-:Y:S01]  /*1b20*/  FADD R7, R27, R7 ;  /* 0x000000071b077221 */ /* 0x000fe20000000000 */
[----:B---3--:R-:W-:Y:S01]  /*1b30*/  FADD R49, R24, R8 ;  /* 0x0000000818317221 */ /* 0x008fe20000000000 */
[----:B------:R-:W-:Y:S01]  /*1b40*/  FADD R0, R25, R9 ;  /* 0x0000000919007221 */ /* 0x000fe20000000000 */
[----:B------:R-:W-:Y:S01]  /*1b50*/  FADD R9, R26, R10 ;  /* 0x0000000a1a097221 */ /* 0x000fe20000000000 */
[----:B------:R-:W-:Y:S01]  /*1b60*/  FADD R4, R27, R11 ;  /* 0x0000000b1b047221 */ /* 0x000fe20000000000 */
[----:B----4-:R-:W-:Y:S01]  /*1b70*/  FADD R8, R25, R13 ;  /* 0x0000000d19087221 */ /* 0x010fe20000000000 */
[----:B------:R-:W-:Y:S01]  /*1b80*/  FADD R51, R24, R12 ;  /* 0x0000000c18337221 */ /* 0x000fe20000000000 */
        /* <DEDUP_REMOVED lines=14> */
[----:B------:R0:W-:Y:S01]  /*1c70*/  @!P2 STG.E.128 desc[UR4][R22.64], R32 ;  /* 0x000000201600a986 */ /* 0x0001e2000c101d04 */
[----:B-----5:R-:W-:Y:S01]  /*1c80*/  FADD R3, R24, R16 ;  /* 0x0000001018037221 */ /* 0x020fe20000000000 */
[----:B------:R-:W-:Y:S01]  /*1c90*/  FADD R12, R25, R17 ;  /* 0x00000011190c7221 */ /* 0x000fe20000000000 */
[----:B------:R-:W-:Y:S01]  /*1ca0*/  FADD R18, R26, R18 ;  /* 0x000000121a127221 */ /* 0x000fe20000000000 */
[----:B------:R-:W-:Y:S01]  /*1cb0*/  FADD R19, R27, R19 ;  /* 0x000000131b137221 */ /* 0x000fe20000000000 */
[----:B------:R0:W-:Y:S01]  /*1cc0*/  @!P1 STG.E.128 desc[UR4][R40.64], R36 ;  /* 0x0000002428009986 */ /* 0x0001e2000c101d04 */
[----:B------:R-:W-:-:S03]  /*1cd0*/  FADD R16, R20, R3 ;  /* 0x0000000314107221 */ /* 0x000fc60000000000 */
[----:B------:R0:W-:Y:S01]  /*1ce0*/  @!P0 STG.E.128 desc[UR4][R42.64], R4 ;  /* 0x000000042a008986 */ /* 0x0001e2000c101d04 */
[----:B------:R-:W-:Y:S01]  /*1cf0*/  FADD R17, R21, R12 ;  /* 0x0000000c15117221 */ /* 0x000fe20000000000 */
[----:B------:R-:W-:Y:S01]  /*1d00*/  FADD R18, R31, R18 ;  /* 0x000000121f127221 */ /* 0x000fe20000000000 */
[----:B------:R-:W-:Y:S01]  /*1d10*/  FADD R19, R2, R19 ;  /* 0x0000001302137221 */ /* 0x000fe20000000000 */
[----:B0-----:R-:W-:Y:S06]  /*1d20*/  @P3 EXIT ;  /* 0x000000000000394d */ /* 0x001fec0003800000 */
[----:B------:R-:W-:Y:S01]  /*1d30*/  STG.E.128 desc[UR4][R44.64], R16 ;  /* 0x000000102c007986 */ /* 0x000fe2000c101d04 */
[----:B------:R-:W-:Y:S05]  /*1d40*/  EXIT ;  /* 0x000000000000794d */ /* 0x000fea0003800000 */
.L_x_0:
[----:B------:R-:W-:-:S00]  /*1d50*/  BRA `(.L_x_0) ;  /* 0xfffffffc00fc7947 */ /* 0x000fc0000383ffff */
[----:B------:R-:W-:-:S00]  /*1d60*/  NOP ;  /* 0x0000000000007918 */ /* 0x000fc00000000000 */
        /* <DEDUP_REMOVED lines=9> */
.L_x_1:


//--------------------- .nv.constant0.triton_poi_fused__unsafe_index_add_convolution_mul_sub_75 --------------------------
	.section	.nv.constant0.triton_poi_fused__unsafe_index_add_convolution_mul_sub_75,"a",@progbits
	.sectionflags	@""
	.align	4
.nv.constant0.triton_poi_fused__unsafe_index_add_convolution_mul_sub_75:
	.zero		608
